//
// Generated by NVIDIA NVVM Compiler
//
// Compiler Build ID: CL-36424714
// Cuda compilation tools, release 13.0, V13.0.88
// Based on NVVM 20.0.0
//

.version 9.0
.target sm_100
.address_size 64

	// .globl	_Z6conv2dPfS_S_

.visible .entry _Z6conv2dPfS_S_(
	.param .u64 .ptr .align 1 _Z6conv2dPfS_S__param_0,
	.param .u64 .ptr .align 1 _Z6conv2dPfS_S__param_1,
	.param .u64 .ptr .align 1 _Z6conv2dPfS_S__param_2
)
{
	.reg .pred 	%p<14>;
	.reg .b32 	%r<36>;
	.reg .b32 	%f<104>;
	.reg .b64 	%rd<30>;

	ld.param.u64 	%rd12, [_Z6conv2dPfS_S__param_0];
	ld.param.u64 	%rd13, [_Z6conv2dPfS_S__param_1];
	ld.param.u64 	%rd11, [_Z6conv2dPfS_S__param_2];
	cvta.to.global.u64 	%rd1, %rd13;
	cvta.to.global.u64 	%rd2, %rd12;
	mov.u32 	%r18, %ctaid.z;
	mov.u32 	%r2, %tid.x;
	mov.u32 	%r19, %ctaid.y;
	mov.u32 	%r20, %ctaid.x;
	setp.gt.u32 	%p2, %r2, 63;
	setp.gt.u32 	%p3, %r19, 2;
	or.pred  	%p4, %p2, %p3;
	setp.gt.u32 	%p5, %r20, 2;
	or.pred  	%p6, %p4, %p5;
	setp.gt.u32 	%p7, %r18, 31;
	or.pred  	%p8, %p6, %p7;
	@%p8 bra 	$L__BB0_8;
	mul.lo.s32 	%r5, %r19, 3;
	shl.b32 	%r6, %r18, 13;
	shl.b32 	%r7, %r2, 9;
	mul.lo.s32 	%r8, %r20, 384;
	add.s64 	%rd3, %rd2, 32;
	mul.wide.u32 	%rd14, %r2, 2048;
	add.s64 	%rd15, %rd14, %rd1;
	add.s64 	%rd4, %rd15, 32;
	mov.f32 	%f102, 0f00000000;
	mov.b32 	%r33, 0;
	mov.pred 	%p13, -1;
$L__BB0_2:
	mov.pred 	%p1, %p13;
	add.s32 	%r23, %r33, %r5;
	shl.b32 	%r24, %r23, 10;
	add.s32 	%r25, %r24, %r6;
	shl.b32 	%r10, %r33, 8;
	add.s32 	%r11, %r25, %r8;
	mul.wide.u32 	%rd16, %r11, 4;
	add.s64 	%rd29, %rd3, %rd16;
	mul.wide.u32 	%rd17, %r33, 1024;
	add.s64 	%rd28, %rd4, %rd17;
	mov.b32 	%r34, 0;
$L__BB0_3:
	ld.global.f32 	%f7, [%rd29+-32];
	ld.global.f32 	%f8, [%rd28+-32];
	fma.rn.f32 	%f9, %f7, %f8, %f102;
	ld.global.f32 	%f10, [%rd29+-28];
	ld.global.f32 	%f11, [%rd28+-28];
	fma.rn.f32 	%f12, %f10, %f11, %f9;
	ld.global.f32 	%f13, [%rd29+-24];
	ld.global.f32 	%f14, [%rd28+-24];
	fma.rn.f32 	%f15, %f13, %f14, %f12;
	ld.global.f32 	%f16, [%rd29+-20];
	ld.global.f32 	%f17, [%rd28+-20];
	fma.rn.f32 	%f18, %f16, %f17, %f15;
	ld.global.f32 	%f19, [%rd29+-16];
	ld.global.f32 	%f20, [%rd28+-16];
	fma.rn.f32 	%f21, %f19, %f20, %f18;
	ld.global.f32 	%f22, [%rd29+-12];
	ld.global.f32 	%f23, [%rd28+-12];
	fma.rn.f32 	%f24, %f22, %f23, %f21;
	ld.global.f32 	%f25, [%rd29+-8];
	ld.global.f32 	%f26, [%rd28+-8];
	fma.rn.f32 	%f27, %f25, %f26, %f24;
	ld.global.f32 	%f28, [%rd29+-4];
	ld.global.f32 	%f29, [%rd28+-4];
	fma.rn.f32 	%f30, %f28, %f29, %f27;
	ld.global.f32 	%f31, [%rd29];
	ld.global.f32 	%f32, [%rd28];
	fma.rn.f32 	%f33, %f31, %f32, %f30;
	ld.global.f32 	%f34, [%rd29+4];
	ld.global.f32 	%f35, [%rd28+4];
	fma.rn.f32 	%f36, %f34, %f35, %f33;
	ld.global.f32 	%f37, [%rd29+8];
	ld.global.f32 	%f38, [%rd28+8];
	fma.rn.f32 	%f39, %f37, %f38, %f36;
	ld.global.f32 	%f40, [%rd29+12];
	ld.global.f32 	%f41, [%rd28+12];
	fma.rn.f32 	%f42, %f40, %f41, %f39;
	ld.global.f32 	%f43, [%rd29+16];
	ld.global.f32 	%f44, [%rd28+16];
	fma.rn.f32 	%f45, %f43, %f44, %f42;
	ld.global.f32 	%f46, [%rd29+20];
	ld.global.f32 	%f47, [%rd28+20];
	fma.rn.f32 	%f48, %f46, %f47, %f45;
	ld.global.f32 	%f49, [%rd29+24];
	ld.global.f32 	%f50, [%rd28+24];
	fma.rn.f32 	%f51, %f49, %f50, %f48;
	ld.global.f32 	%f52, [%rd29+28];
	ld.global.f32 	%f53, [%rd28+28];
	fma.rn.f32 	%f102, %f52, %f53, %f51;
	add.s32 	%r34, %r34, 16;
	add.s64 	%rd29, %rd29, 64;
	add.s64 	%rd28, %rd28, 64;
	setp.ne.s32 	%p10, %r34, 128;
	@%p10 bra 	$L__BB0_3;
	add.s32 	%r14, %r11, 128;
	add.s32 	%r15, %r10, %r7;
	mov.b32 	%r35, 0;
$L__BB0_5:
	add.s32 	%r27, %r14, %r35;
	mul.wide.u32 	%rd18, %r27, 4;
	add.s64 	%rd19, %rd2, %rd18;
	ld.global.f32 	%f54, [%rd19];
	cvt.u64.u32 	%rd20, %r35;
	cvt.u64.u32 	%rd21, %r15;
	add.s64 	%rd22, %rd21, %rd20;
	shl.b64 	%rd23, %rd22, 2;
	add.s64 	%rd24, %rd1, %rd23;
	ld.global.f32 	%f55, [%rd24+512];
	fma.rn.f32 	%f56, %f54, %f55, %f102;
	ld.global.f32 	%f57, [%rd19+4];
	ld.global.f32 	%f58, [%rd24+516];
	fma.rn.f32 	%f59, %f57, %f58, %f56;
	ld.global.f32 	%f60, [%rd19+8];
	ld.global.f32 	%f61, [%rd24+520];
	fma.rn.f32 	%f62, %f60, %f61, %f59;
	ld.global.f32 	%f63, [%rd19+12];
	ld.global.f32 	%f64, [%rd24+524];
	fma.rn.f32 	%f65, %f63, %f64, %f62;
	ld.global.f32 	%f66, [%rd19+16];
	ld.global.f32 	%f67, [%rd24+528];
	fma.rn.f32 	%f68, %f66, %f67, %f65;
	ld.global.f32 	%f69, [%rd19+20];
	ld.global.f32 	%f70, [%rd24+532];
	fma.rn.f32 	%f71, %f69, %f70, %f68;
	ld.global.f32 	%f72, [%rd19+24];
	ld.global.f32 	%f73, [%rd24+536];
	fma.rn.f32 	%f74, %f72, %f73, %f71;
	ld.global.f32 	%f75, [%rd19+28];
	ld.global.f32 	%f76, [%rd24+540];
	fma.rn.f32 	%f77, %f75, %f76, %f74;
	ld.global.f32 	%f78, [%rd19+32];
	ld.global.f32 	%f79, [%rd24+544];
	fma.rn.f32 	%f80, %f78, %f79, %f77;
	ld.global.f32 	%f81, [%rd19+36];
	ld.global.f32 	%f82, [%rd24+548];
	fma.rn.f32 	%f83, %f81, %f82, %f80;
	ld.global.f32 	%f84, [%rd19+40];
	ld.global.f32 	%f85, [%rd24+552];
	fma.rn.f32 	%f86, %f84, %f85, %f83;
	ld.global.f32 	%f87, [%rd19+44];
	ld.global.f32 	%f88, [%rd24+556];
	fma.rn.f32 	%f89, %f87, %f88, %f86;
	ld.global.f32 	%f90, [%rd19+48];
	ld.global.f32 	%f91, [%rd24+560];
	fma.rn.f32 	%f92, %f90, %f91, %f89;
	ld.global.f32 	%f93, [%rd19+52];
	ld.global.f32 	%f94, [%rd24+564];
	fma.rn.f32 	%f95, %f93, %f94, %f92;
	ld.global.f32 	%f96, [%rd19+56];
	ld.global.f32 	%f97, [%rd24+568];
	fma.rn.f32 	%f98, %f96, %f97, %f95;
	ld.global.f32 	%f99, [%rd19+60];
	ld.global.f32 	%f100, [%rd24+572];
	fma.rn.f32 	%f102, %f99, %f100, %f98;
	add.s32 	%r35, %r35, 16;
	setp.ne.s32 	%p11, %r35, 128;
	@%p11 bra 	$L__BB0_5;
	mov.b32 	%r33, 1;
	mov.pred 	%p13, 0;
	@%p1 bra 	$L__BB0_2;
	shl.b32 	%r29, %r20, 6;
	mad.lo.s32 	%r30, %r19, 192, %r2;
	mad.lo.s32 	%r31, %r18, 576, %r30;
	add.s32 	%r32, %r31, %r29;
	cvta.to.global.u64 	%rd25, %rd11;
	mul.wide.u32 	%rd26, %r32, 4;
	add.s64 	%rd27, %rd25, %rd26;
	st.global.f32 	[%rd27], %f102;
$L__BB0_8:
	ret;

}


// ===== COMPILED SASS (sm_100) =====

	.target	sm_100

	.elftype	@"ET_EXEC"


//--------------------- .note.nv.tkinfo           --------------------------
	.section	.note.nv.tkinfo,"",@"SHT_NOTE"
	.sectionflags	@"SHF_NOTE_NV_TKINFO"
	.tkinfo
        /*0018*/ 	.word	0x00000002
        /*0030*/ 	.string	""
        /*0030*/ 	.string	"ptxas"
        /*0030*/ 	.string	"Cuda compilation tools, release 13.0, V13.0.88"
        /*0030*/ 	.string	"Build cuda_13.0.r13.0/compiler.36424714_0"
        /*0030*/ 	.string	"-arch sm_100 -m 64 "



//--------------------- .note.nv.cuinfo           --------------------------
	.section	.note.nv.cuinfo,"",@"SHT_NOTE"
	.sectionflags	@"SHF_NOTE_NV_CUINFO"
        /*0018*/ 	.short	0x0002
        /*001a*/ 	.short	0x0064
        /*001c*/ 	.short	0x0082
	.zero		2


//--------------------- .nv.info                  --------------------------
	.section	.nv.info,"",@"SHT_CUDA_INFO"
	.align	4


	//----- nvinfo : EIATTR_REGCOUNT
	.align		4
        /*0000*/ 	.byte	0x04, 0x2f
        /*0002*/ 	.short	(.L_1 - .L_0)
	.align		4
.L_0:
        /*0004*/ 	.word	index@(_Z6conv2dPfS_S_)
        /*0008*/ 	.word	0x00000020


	//----- nvinfo : EIATTR_FRAME_SIZE
	.align		4
.L_1:
        /*000c*/ 	.byte	0x04, 0x11
        /*000e*/ 	.short	(.L_3 - .L_2)
	.align		4
.L_2:
        /*0010*/ 	.word	index@(_Z6conv2dPfS_S_)
        /*0014*/ 	.word	0x00000000


	//----- nvinfo : EIATTR_MIN_STACK_SIZE
	.align		4
.L_3:
        /*0018*/ 	.byte	0x04, 0x12
        /*001a*/ 	.short	(.L_5 - .L_4)
	.align		4
.L_4:
        /*001c*/ 	.word	index@(_Z6conv2dPfS_S_)
        /*0020*/ 	.word	0x00000000
.L_5:


//--------------------- .nv.compat                --------------------------
	.section	.nv.compat,"",@"SHT_CUDA_COMPAT_INFO"
	.align	4
        /*0000*/ 	.byte	0x02, 0x09, 0x00, 0x00, 0x02, 0x02, 0x01, 0x00, 0x02, 0x05, 0x05, 0x00, 0x03, 0x07, 0x01, 0x01
        /*0010*/ 	.byte	0x02, 0x03, 0x00, 0x00, 0x02, 0x06, 0x01, 0x00, 0x04, 0x0b, 0x08, 0x00, 0x09, 0x00, 0x00, 0x00
        /*0020*/ 	.byte	0x00, 0x00, 0x00, 0x00


//--------------------- .nv.info._Z6conv2dPfS_S_  --------------------------
	.section	.nv.info._Z6conv2dPfS_S_,"",@"SHT_CUDA_INFO"
	.sectionflags	@""
	.align	4


	//----- nvinfo : EIATTR_CUDA_API_VERSION
	.align		4
        /*0000*/ 	.byte	0x04, 0x37
        /*0002*/ 	.short	(.L_7 - .L_6)
.L_6:
        /*0004*/ 	.word	0x00000082


	//----- nvinfo : EIATTR_KPARAM_INFO
	.align		4
.L_7:
        /*0008*/ 	.byte	0x04, 0x17
        /*000a*/ 	.short	(.L_9 - .L_8)
.L_8:
        /*000c*/ 	.word	0x00000000
        /*0010*/ 	.short	0x0002
        /*0012*/ 	.short	0x0010
        /*0014*/ 	.byte	0x00, 0xf5, 0x21, 0x00


	//----- nvinfo : EIATTR_KPARAM_INFO
	.align		4
.L_9:
        /*0018*/ 	.byte	0x04, 0x17
        /*001a*/ 	.short	(.L_11 - .L_10)
.L_10:
        /*001c*/ 	.word	0x00000000
        /*0020*/ 	.short	0x0001
        /*0022*/ 	.short	0x0008
        /*0024*/ 	.byte	0x00, 0xf5, 0x21, 0x00


	//----- nvinfo : EIATTR_KPARAM_INFO
	.align		4
.L_11:
        /*0028*/ 	.byte	0x04, 0x17
        /*002a*/ 	.short	(.L_13 - .L_12)
.L_12:
        /*002c*/ 	.word	0x00000000
        /*0030*/ 	.short	0x0000
        /*0032*/ 	.short	0x0000
        /*0034*/ 	.byte	0x00, 0xf5, 0x21, 0x00


	//----- nvinfo : EIATTR_SPARSE_MMA_MASK
	.align		4
.L_13:
        /*0038*/ 	.byte	0x03, 0x50
        /*003a*/ 	.short	0x0000


	//----- nvinfo : EIATTR_MAXREG_COUNT
	.align		4
        /*003c*/ 	.byte	0x03, 0x1b
        /*003e*/ 	.short	0x00ff


	//----- nvinfo : EIATTR_MERCURY_ISA_VERSION
	.align		4
        /*0040*/ 	.byte	0x03, 0x5f
        /*0042*/ 	.short	0x0101


	//----- nvinfo : EIATTR_VRC_CTA_INIT_COUNT
	.align		4
        /*0044*/ 	.byte	0x02, 0x4a
	.zero		1
	.zero		1


	//----- nvinfo : EIATTR_EXIT_INSTR_OFFSETS
	.align		4
        /*0048*/ 	.byte	0x04, 0x1c
        /*004a*/ 	.short	(.L_15 - .L_14)


	//   ....[0]....
.L_14:
        /*004c*/ 	.word	0x00000090


	//   ....[1]....
        /*0050*/ 	.word	0x00000a40


	//----- nvinfo : EIATTR_CBANK_PARAM_SIZE
	.align		4
.L_15:
        /*0054*/ 	.byte	0x03, 0x19
        /*0056*/ 	.short	0x0018


	//----- nvinfo : EIATTR_PARAM_CBANK
	.align		4
        /*0058*/ 	.byte	0x04, 0x0a
        /*005a*/ 	.short	(.L_17 - .L_16)
	.align		4
.L_16:
        /*005c*/ 	.word	index@(.nv.constant0._Z6conv2dPfS_S_)
        /*0060*/ 	.short	0x0380
        /*0062*/ 	.short	0x0018


	//----- nvinfo : EIATTR_SW_WAR
	.align		4
.L_17:
        /*0064*/ 	.byte	0x04, 0x36
        /*0066*/ 	.short	(.L_19 - .L_18)
.L_18:
        /*0068*/ 	.word	0x00000008
.L_19:


//--------------------- .nv.callgraph             --------------------------
	.section	.nv.callgraph,"",@"SHT_CUDA_CALLGRAPH"
	.align	4
	.sectionentsize	8
	.align		4
        /*0000*/ 	.word	0x00000000
	.align		4
        /*0004*/ 	.word	0xffffffff
	.align		4
        /*0008*/ 	.word	0x00000000
	.align		4
        /*000c*/ 	.word	0xfffffffe
	.align		4
        /*0010*/ 	.word	0x00000000
	.align		4
        /*0014*/ 	.word	0xfffffffd
	.align		4
        /*0018*/ 	.word	0x00000000
	.align		4
        /*001c*/ 	.word	0xfffffffc


//--------------------- .text._Z6conv2dPfS_S_     --------------------------
	.section	.text._Z6conv2dPfS_S_,"ax",@progbits
	.align	128
        .global         _Z6conv2dPfS_S_
        .type           _Z6conv2dPfS_S_,@function
        .size           _Z6conv2dPfS_S_,(.L_x_4 - _Z6conv2dPfS_S_)
        .other          _Z6conv2dPfS_S_,@"STO_CUDA_ENTRY STV_DEFAULT"
_Z6conv2dPfS_S_:
.text._Z6conv2dPfS_S_:
[----:B------:R-:W-:Y:S01]  /*0000*/  LDC R1, c[0x0][0x37c] ;  /* 0x0000df00ff017b82 */ /* 0x000fe20000000800 */
[----:B------:R-:W0:Y:S01]  /*0010*/  S2R R0, SR_CTAID.Y ;  /* 0x0000000000007919 */ /* 0x000e220000002600 */
[----:B------:R-:W1:Y:S01]  /*0020*/  S2R R11, SR_TID.X ;  /* 0x00000000000b7919 */ /* 0x000e620000002100 */
[----:B------:R-:W2:Y:S01]  /*0030*/  S2R R10, SR_CTAID.X ;  /* 0x00000000000a7919 */ /* 0x000ea20000002500 */
[----:B------:R-:W3:Y:S01]  /*0040*/  S2R R12, SR_CTAID.Z ;  /* 0x00000000000c7919 */ /* 0x000ee20000002700 */
[----:B0-----:R-:W-:-:S04]  /*0050*/  ISETP.GT.U32.AND P0, PT, R0, 0x2, PT ;  /* 0x000000020000780c */ /* 0x001fc80003f04070 */
[----:B-1----:R-:W-:-:S04]  /*0060*/  ISETP.GT.U32.OR P0, PT, R11, 0x3f, P0 ;  /* 0x0000003f0b00780c */ /* 0x002fc80000704470 */
[----:B--2---:R-:W-:-:S04]  /*0070*/  ISETP.GT.U32.OR P0, PT, R10, 0x2, P0 ;  /* 0x000000020a00780c */ /* 0x004fc80000704470 */
[----:B---3--:R-:W-:-:S13]  /*0080*/  ISETP.GT.U32.OR P0, PT, R12, 0x1f, P0 ;  /* 0x0000001f0c00780c */ /* 0x008fda0000704470 */
[----:B------:R-:W-:Y:S05]  /*0090*/  @P0 EXIT ;  /* 0x000000000000094d */ /* 0x000fea0003800000 */
[----:B------:R-:W0:Y:S01]  /*00a0*/  LDC.64 R2, c[0x0][0x388] ;  /* 0x0000e200ff027b82 */ /* 0x000e220000000a00 */
[----:B------:R-:W-:Y:S01]  /*00b0*/  HFMA2 R16, -RZ, RZ, 0, 0 ;  /* 0x00000000ff107431 */ /* 0x000fe200000001ff */
[----:B------:R-:W-:Y:S01]  /*00c0*/  MOV R13, RZ ;  /* 0x000000ff000d7202 */ /* 0x000fe20000000f00 */
[----:B------:R-:W1:Y:S01]  /*00d0*/  LDCU.64 UR6, c[0x0][0x358] ;  /* 0x00006b00ff0677ac */ /* 0x000e620008000a00 */
[----:B------:R-:W-:-:S04]  /*00e0*/  UPLOP3.LUT UP0, UPT, UPT, UPT, UPT, 0x80, 0x8 ;  /* 0x000000000008789c */ /* 0x000fc80003f0f070 */
[----:B------:R-:W2:Y:S01]  /*00f0*/  LDC.64 R4, c[0x0][0x380] ;  /* 0x0000e000ff047b82 */ /* 0x000ea20000000a00 */
[----:B0-----:R-:W-:-:S03]  /*0100*/  IMAD.WIDE.U32 R2, R11, 0x800, R2 ;  /* 0x000008000b027825 */ /* 0x001fc600078e0002 */
[----:B------:R-:W-:Y:S02]  /*0110*/  IADD3 R2, P1, PT, R2, 0x20, RZ ;  /* 0x0000002002027810 */ /* 0x000fe40007f3e0ff */
[----:B--2---:R-:W-:Y:S02]  /*0120*/  IADD3 R4, P0, PT, R4, 0x20, RZ ;  /* 0x0000002004047810 */ /* 0x004fe40007f1e0ff */
[----:B------:R-:W-:Y:S02]  /*0130*/  IADD3.X R3, PT, PT, RZ, R3, RZ, P1, !PT ;  /* 0x00000003ff037210 */ /* 0x000fe40000ffe4ff */
[----:B-1----:R-:W-:-:S09]  /*0140*/  IADD3.X R5, PT, PT, RZ, R5, RZ, P0, !PT ;  /* 0x00000005ff057210 */ /* 0x002fd200007fe4ff */
.L_x_2:
[----:B------:R-:W-:Y:S01]  /*0150*/  IMAD R7, R0, 0x3, R13 ;  /* 0x0000000300077824 */ /* 0x000fe200078e020d */
[----:B------:R-:W-:Y:S01]  /*0160*/  UPLOP3.LUT UP1, UPT, UPT, UPT, UP0, 0x80, 0x8 ;  /* 0x000000000008789c */ /* 0x000fe20003f2f000 */
[----:B------:R-:W-:Y:S01]  /*0170*/  IMAD.WIDE.U32 R8, R13, 0x400, R2 ;  /* 0x000004000d087825 */ /* 0x000fe200078e0002 */
[----:B------:R-:W-:Y:S02]  /*0180*/  UMOV UR4, URZ ;  /* 0x000000ff00047c82 */ /* 0x000fe40008000000 */
[----:B------:R-:W-:Y:S02]  /*0190*/  LEA R7, R12, R7, 0x3 ;  /* 0x000000070c077211 */ /* 0x000fe400078e18ff */
[----:B------:R-:W-:Y:S02]  /*01a0*/  MOV R18, R8 ;  /* 0x0000000800127202 */ /* 0x000fe40000000f00 */
[----:B------:R-:W-:Y:S02]  /*01b0*/  SHF.L.U32 R15, R7, 0xa, RZ ;  /* 0x0000000a070f7819 */ /* 0x000fe400000006ff */
[----:B------:R-:W-:-:S03]  /*01c0*/  MOV R19, R9 ;  /* 0x0000000900137202 */ /* 0x000fc60000000f00 */
[----:B------:R-:W-:-:S04]  /*01d0*/  IMAD R15, R10, 0x180, R15 ;  /* 0x000001800a0f7824 */ /* 0x000fc800078e020f */
[----:B------:R-:W-:-:S03]  /*01e0*/  IMAD.WIDE.U32 R6, R15, 0x4, R4 ;  /* 0x000000040f067825 */ /* 0x000fc600078e0004 */
[----:B------:R-:W-:Y:S02]  /*01f0*/  MOV R20, R6 ;  /* 0x0000000600147202 */ /* 0x000fe40000000f00 */
[----:B------:R-:W-:-:S07]  /*0200*/  MOV R21, R7 ;  /* 0x0000000700157202 */ /* 0x000fce0000000f00 */
.L_x_0:
[----:B------:R-:W-:Y:S02]  /*0210*/  MOV R8, R20 ;  /* 0x0000001400087202 */ /* 0x000fe40000000f00 */
[----:B------:R-:W-:Y:S02]  /*0220*/  MOV R9, R21 ;  /* 0x0000001500097202 */ /* 0x000fe40000000f00 */
[----:B------:R-:W-:Y:S02]  /*0230*/  MOV R6, R18 ;  /* 0x0000001200067202 */ /* 0x000fe40000000f00 */
[----:B------:R-:W-:Y:S01]  /*0240*/  MOV R7, R19 ;  /* 0x0000001300077202 */ /* 0x000fe20000000f00 */
[----:B------:R-:W2:Y:S04]  /*0250*/  LDG.E R23, desc[UR6][R8.64+-0x20] ;  /* 0xffffe00608177981 */ /* 0x000ea8000c1e1900 */
[----:B------:R-:W2:Y:S04]  /*0260*/  LDG.E R20, desc[UR6][R6.64+-0x20] ;  /* 0xffffe00606147981 */ /* 0x000ea8000c1e1900 */
[----:B------:R-:W3:Y:S04]  /*0270*/  LDG.E R27, desc[UR6][R8.64+-0x1c] ;  /* 0xffffe406081b7981 */ /* 0x000ee8000c1e1900 */
[----:B------:R-:W3:Y:S04]  /*0280*/  LDG.E R26, desc[UR6][R6.64+-0x1c] ;  /* 0xffffe406061a7981 */ /* 0x000ee8000c1e1900 */
[----:B------:R-:W4:Y:S04]  /*0290*/  LDG.E R18, desc[UR6][R8.64+-0x18] ;  /* 0xffffe80608127981 */ /* 0x000f28000c1e1900 */
[----:B------:R-:W4:Y:S04]  /*02a0*/  LDG.E R21, desc[UR6][R6.64+-0x18] ;  /* 0xffffe80606157981 */ /* 0x000f28000c1e1900 */
[----:B------:R-:W5:Y:S04]  /*02b0*/  LDG.E R24, desc[UR6][R8.64+-0x14] ;  /* 0xffffec0608187981 */ /* 0x000f68000c1e1900 */
[----:B------:R-:W5:Y:S04]  /*02c0*/  LDG.E R19, desc[UR6][R6.64+-0x14] ;  /* 0xffffec0606137981 */ /* 0x000f68000c1e1900 */
[----:B------:R-:W5:Y:S04]  /*02d0*/  LDG.E R14, desc[UR6][R8.64+-0x10] ;  /* 0xfffff006080e7981 */ /* 0x000f68000c1e1900 */
[----:B------:R-:W5:Y:S04]  /*02e0*/  LDG.E R17, desc[UR6][R6.64+-0x10] ;  /* 0xfffff00606117981 */ /* 0x000f68000c1e1900 */
[----:B------:R-:W5:Y:S04]  /*02f0*/  LDG.E R22, desc[UR6][R8.64+-0xc] ;  /* 0xfffff40608167981 */ /* 0x000f68000c1e1900 */
[----:B------:R-:W5:Y:S01]  /*0300*/  LDG.E R25, desc[UR6][R6.64+-0xc] ;  /* 0xfffff40606197981 */ /* 0x000f62000c1e1900 */
[----:B--2---:R-:W-:-:S03]  /*0310*/  FFMA R20, R23, R20, R16 ;  /* 0x0000001417147223 */ /* 0x004fc60000000010 */
[----:B------:R-:W2:Y:S04]  /*0320*/  LDG.E R23, desc[UR6][R6.64+-0x8] ;  /* 0xfffff80606177981 */ /* 0x000ea8000c1e1900 */
[----:B------:R-:W2:Y:S01]  /*0330*/  LDG.E R16, desc[UR6][R8.64] ;  /* 0x0000000608107981 */ /* 0x000ea2000c1e1900 */
[----:B---3--:R-:W-:-:S03]  /*0340*/  FFMA R27, R27, R26, R20 ;  /* 0x0000001a1b1b7223 */ /* 0x008fc60000000014 */
[----:B------:R-:W2:Y:S01]  /*0350*/  LDG.E R20, desc[UR6][R8.64+-0x8] ;  /* 0xfffff80608147981 */ /* 0x000ea2000c1e1900 */
[----:B----4-:R-:W-:-:S03]  /*0360*/  FFMA R27, R18, R21, R27 ;  /* 0x00000015121b7223 */ /* 0x010fc6000000001b */
[----:B------:R-:W3:Y:S04]  /*0370*/  LDG.E R18, desc[UR6][R8.64+-0x4] ;  /* 0xfffffc0608127981 */ /* 0x000ee8000c1e1900 */
[----:B------:R-:W3:Y:S01]  /*0380*/  LDG.E R21, desc[UR6][R6.64+-0x4] ;  /* 0xfffffc0606157981 */ /* 0x000ee2000c1e1900 */
[----:B-----5:R-:W-:-:S03]  /*0390*/  FFMA R27, R24, R19, R27 ;  /* 0x00000013181b7223 */ /* 0x020fc6000000001b */
[----:B------:R-:W4:Y:S01]  /*03a0*/  LDG.E R19, desc[UR6][R6.64] ;  /* 0x0000000606137981 */ /* 0x000f22000c1e1900 */
[----:B------:R-:W-:-:S03]  /*03b0*/  FFMA R27, R14, R17, R27 ;  /* 0x000000110e1b7223 */ /* 0x000fc6000000001b */
[----:B------:R-:W5:Y:S04]  /*03c0*/  LDG.E R17, desc[UR6][R8.64+0x4] ;  /* 0x0000040608117981 */ /* 0x000f68000c1e1900 */
[----:B------:R-:W5:Y:S01]  /*03d0*/  LDG.E R14, desc[UR6][R6.64+0x4] ;  /* 0x00000406060e7981 */ /* 0x000f62000c1e1900 */
[----:B------:R-:W-:-:S03]  /*03e0*/  FFMA R27, R22, R25, R27 ;  /* 0x00000019161b7223 */ /* 0x000fc6000000001b */
[----:B------:R-:W5:Y:S04]  /*03f0*/  LDG.E R25, desc[UR6][R8.64+0x8] ;  /* 0x0000080608197981 */ /* 0x000f68000c1e1900 */
[----:B------:R-:W5:Y:S01]  /*0400*/  LDG.E R22, desc[UR6][R6.64+0x8] ;  /* 0x0000080606167981 */ /* 0x000f62000c1e1900 */
[----:B--2---:R-:W-:-:S03]  /*0410*/  FFMA R27, R20, R23, R27 ;  /* 0x00000017141b7223 */ /* 0x004fc6000000001b */
[----:B------:R-:W2:Y:S04]  /*0420*/  LDG.E R23, desc[UR6][R8.64+0xc] ;  /* 0x00000c0608177981 */ /* 0x000ea8000c1e1900 */
[----:B------:R-:W2:Y:S01]  /*0430*/  LDG.E R20, desc[UR6][R6.64+0xc] ;  /* 0x00000c0606147981 */ /* 0x000ea2000c1e1900 */
[----:B---3--:R-:W-:-:S03]  /*0440*/  FFMA R27, R18, R21, R27 ;  /* 0x00000015121b7223 */ /* 0x008fc6000000001b */
[----:B------:R-:W3:Y:S04]  /*0450*/  LDG.E R18, desc[UR6][R8.64+0x10] ;  /* 0x0000100608127981 */ /* 0x000ee8000c1e1900 */
[----:B------:R-:W3:Y:S01]  /*0460*/  LDG.E R21, desc[UR6][R6.64+0x10] ;  /* 0x0000100606157981 */ /* 0x000ee2000c1e1900 */
[----:B----4-:R-:W-:-:S03]  /*0470*/  FFMA R24, R16, R19, R27 ;  /* 0x0000001310187223 */ /* 0x010fc6000000001b */
[----:B------:R-:W4:Y:S04]  /*0480*/  LDG.E R16, desc[UR6][R8.64+0x14] ;  /* 0x0000140608107981 */ /* 0x000f28000c1e1900 */
[----:B------:R-:W4:Y:S01]  /*0490*/  LDG.E R19, desc[UR6][R6.64+0x14] ;  /* 0x0000140606137981 */ /* 0x000f22000c1e1900 */
[----:B-----5:R-:W-:-:S03]  /*04a0*/  FFMA R24, R17, R14, R24 ;  /* 0x0000000e11187223 */ /* 0x020fc60000000018 */
[----:B------:R-:W5:Y:S04]  /*04b0*/  LDG.E R14, desc[UR6][R8.64+0x18] ;  /* 0x00001806080e7981 */ /* 0x000f68000c1e1900 */
[----:B------:R-:W5:Y:S01]  /*04c0*/  LDG.E R17, desc[UR6][R6.64+0x18] ;  /* 0x0000180606117981 */ /* 0x000f62000c1e1900 */
[----:B------:R-:W-:-:S03]  /*04d0*/  FFMA R24, R25, R22, R24 ;  /* 0x0000001619187223 */ /* 0x000fc60000000018 */
[----:B------:R-:W5:Y:S04]  /*04e0*/  LDG.E R22, desc[UR6][R8.64+0x1c] ;  /* 0x00001c0608167981 */ /* 0x000f68000c1e1900 */
[----:B------:R-:W5:Y:S01]  /*04f0*/  LDG.E R25, desc[UR6][R6.64+0x1c] ;  /* 0x00001c0606197981 */ /* 0x000f62000c1e1900 */
[----:B------:R-:W-:-:S04]  /*0500*/  UIADD3 UR4, UPT, UPT, UR4, 0x10, URZ ;  /* 0x0000001004047890 */ /* 0x000fc8000fffe0ff */
[----:B------:R-:W-:Y:S01]  /*0510*/  UISETP.NE.AND UP0, UPT, UR4, 0x80, UPT ;  /* 0x000000800400788c */ /* 0x000fe2000bf05270 */
[----:B--2---:R-:W-:Y:S01]  /*0520*/  FFMA R23, R23, R20, R24 ;  /* 0x0000001417177223 */ /* 0x004fe20000000018 */
[----:B------:R-:W-:-:S03]  /*0530*/  IADD3 R20, P0, PT, R8, 0x40, RZ ;  /* 0x0000004008147810 */ /* 0x000fc60007f1e0ff */
[----:B---3--:R-:W-:Y:S01]  /*0540*/  FFMA R21, R18, R21, R23 ;  /* 0x0000001512157223 */ /* 0x008fe20000000017 */
[----:B------:R-:W-:-:S03]  /*0550*/  IADD3 R18, P1, PT, R6, 0x40, RZ ;  /* 0x0000004006127810 */ /* 0x000fc60007f3e0ff */
[----:B----4-:R-:W-:Y:S01]  /*0560*/  FFMA R19, R16, R19, R21 ;  /* 0x0000001310137223 */ /* 0x010fe20000000015 */
[----:B------:R-:W-:-:S03]  /*0570*/  IADD3.X R21, PT, PT, RZ, R9, RZ, P0, !PT ;  /* 0x00000009ff157210 */ /* 0x000fc600007fe4ff */
[----:B-----5:R-:W-:Y:S01]  /*0580*/  FFMA R17, R14, R17, R19 ;  /* 0x000000110e117223 */ /* 0x020fe20000000013 */
[----:B------:R-:W-:-:S03]  /*0590*/  IADD3.X R19, PT, PT, RZ, R7, RZ, P1, !PT ;  /* 0x00000007ff137210 */ /* 0x000fc60000ffe4ff */
[----:B------:R-:W-:Y:S01]  /*05a0*/  FFMA R16, R22, R25, R17 ;  /* 0x0000001916107223 */ /* 0x000fe20000000011 */
[----:B------:R-:W-:Y:S06]  /*05b0*/  BRA.U UP0, `(.L_x_0) ;  /* 0xfffffffd00147547 */ /* 0x000fec000b83ffff */
[----:B------:R-:W-:Y:S01]  /*05c0*/  LEA R13, R11, R13, 0x1 ;  /* 0x0000000d0b0d7211 */ /* 0x000fe200078e08ff */
[----:B------:R-:W0:Y:S01]  /*05d0*/  LDCU.64 UR8, c[0x0][0x388] ;  /* 0x00007100ff0877ac */ /* 0x000e220008000a00 */
[----:B------:R-:W-:Y:S02]  /*05e0*/  IADD3 R14, PT, PT, R15, 0x80, RZ ;  /* 0x000000800f0e7810 */ /* 0x000fe40007ffe0ff */
[----:B------:R-:W-:Y:S01]  /*05f0*/  SHF.L.U32 R13, R13, 0x8, RZ ;  /* 0x000000080d0d7819 */ /* 0x000fe200000006ff */
[----:B------:R-:W-:-:S06]  /*0600*/  UMOV UR4, URZ ;  /* 0x000000ff00047c82 */ /* 0x000fcc0008000000 */
.L_x_1:
[----:B------:R-:W1:Y:S01]  /*0610*/  LDC.64 R8, c[0x0][0x380] ;  /* 0x0000e000ff087b82 */ /* 0x000e620000000a00 */
[----:B------:R-:W-:Y:S02]  /*0620*/  IADD3 R15, P0, PT, R13, UR4, RZ ;  /* 0x000000040d0f7c10 */ /* 0x000fe4000ff1e0ff */
[----:B------:R-:W-:Y:S02]  /*0630*/  IADD3 R7, PT, PT, R14, UR4, RZ ;  /* 0x000000040e077c10 */ /* 0x000fe4000fffe0ff */
[----:B------:R-:W-:Y:S02]  /*0640*/  IADD3.X R18, PT, PT, RZ, RZ, RZ, P0, !PT ;  /* 0x000000ffff127210 */ /* 0x000fe400007fe4ff */
[----:B0-----:R-:W-:Y:S01]  /*0650*/  LEA R6, P0, R15, UR8, 0x2 ;  /* 0x000000080f067c11 */ /* 0x001fe2000f8010ff */
[----:B-1----:R-:W-:-:S03]  /*0660*/  IMAD.WIDE.U32 R8, R7, 0x4, R8 ;  /* 0x0000000407087825 */ /* 0x002fc600078e0008 */
[----:B------:R-:W-:Y:S02]  /*0670*/  LEA.HI.X R7, R15, UR9, R18, 0x2, P0 ;  /* 0x000000090f077c11 */ /* 0x000fe400080f1412 */
        /* <DEDUP_REMOVED lines=17> */
[----:B------:R-:W2:Y:S04]  /*0790*/  LDG.E R21, desc[UR6][R8.64+0x18] ;  /* 0x0000180608157981 */ /* 0x000ea8000c1e1900 */
        /* <DEDUP_REMOVED lines=8> */
[----:B------:R-:W3:Y:S04]  /*0820*/  LDG.E R15, desc[UR6][R6.64+0x224] ;  /* 0x00022406060f7981 */ /* 0x000ee8000c1e1900 */
[----:B------:R-:W3:Y:S01]  /*0830*/  LDG.E R28, desc[UR6][R6.64+0x23c] ;  /* 0x00023c06061c7981 */ /* 0x000ee2000c1e1900 */
[----:B------:R-:W-:-:S03]  /*0840*/  FFMA R26, R23, R24, R26 ;  /* 0x00000018171a7223 */ /* 0x000fc6000000001a */
[----:B------:R-:W3:Y:S04]  /*0850*/  LDG.E R23, desc[UR6][R8.64+0x28] ;  /* 0x0000280608177981 */ /* 0x000ee8000c1e1900 */
[----:B------:R-:W3:Y:S01]  /*0860*/  LDG.E R24, desc[UR6][R6.64+0x228] ;  /* 0x0002280606187981 */ /* 0x000ee2000c1e1900 */
[----:B--2---:R-:W-:-:S03]  /*0870*/  FFMA R26, R21, R22, R26 ;  /* 0x00000016151a7223 */ /* 0x004fc6000000001a */
[----:B------:R-:W2:Y:S04]  /*0880*/  LDG.E R21, desc[UR6][R8.64+0x2c] ;  /* 0x00002c0608157981 */ /* 0x000ea8000c1e1900 */
[----:B------:R-:W2:Y:S01]  /*0890*/  LDG.E R22, desc[UR6][R6.64+0x22c] ;  /* 0x00022c0606167981 */ /* 0x000ea2000c1e1900 */
[----:B----4-:R-:W-:-:S03]  /*08a0*/  FFMA R26, R19, R20, R26 ;  /* 0x00000014131a7223 */ /* 0x010fc6000000001a */
[----:B------:R-:W4:Y:S04]  /*08b0*/  LDG.E R19, desc[UR6][R8.64+0x30] ;  /* 0x0000300608137981 */ /* 0x000f28000c1e1900 */
[----:B------:R-:W4:Y:S01]  /*08c0*/  LDG.E R20, desc[UR6][R6.64+0x230] ;  /* 0x0002300606147981 */ /* 0x000f22000c1e1900 */
[----:B-----5:R-:W-:-:S03]  /*08d0*/  FFMA R29, R17, R18, R26 ;  /* 0x00000012111d7223 */ /* 0x020fc6000000001a */
[----:B------:R-:W5:Y:S04]  /*08e0*/  LDG.E R26, desc[UR6][R6.64+0x234] ;  /* 0x00023406061a7981 */ /* 0x000f68000c1e1900 */
[----:B------:R-:W5:Y:S04]  /*08f0*/  LDG.E R17, desc[UR6][R8.64+0x38] ;  /* 0x0000380608117981 */ /* 0x000f68000c1e1900 */
[----:B------:R-:W5:Y:S01]  /*0900*/  LDG.E R18, desc[UR6][R6.64+0x238] ;  /* 0x0002380606127981 */ /* 0x000f62000c1e1900 */
[----:B---3--:R-:W-:-:S04]  /*0910*/  FFMA R16, R16, R15, R29 ;  /* 0x0000000f10107223 */ /* 0x008fc8000000001d */
[----:B------:R-:W-:Y:S01]  /*0920*/  FFMA R16, R23, R24, R16 ;  /* 0x0000001817107223 */ /* 0x000fe20000000010 */
[----:B------:R-:W-:-:S04]  /*0930*/  UIADD3 UR4, UPT, UPT, UR4, 0x10, URZ ;  /* 0x0000001004047890 */ /* 0x000fc8000fffe0ff */
[----:B------:R-:W-:Y:S01]  /*0940*/  UISETP.NE.AND UP0, UPT, UR4, 0x80, UPT ;  /* 0x000000800400788c */ /* 0x000fe2000bf05270 */
[----:B--2---:R-:W-:-:S04]  /*0950*/  FFMA R16, R21, R22, R16 ;  /* 0x0000001615107223 */ /* 0x004fc80000000010 */
[----:B----4-:R-:W-:-:S04]  /*0960*/  FFMA R16, R19, R20, R16 ;  /* 0x0000001413107223 */ /* 0x010fc80000000010 */
[----:B-----5:R-:W-:-:S04]  /*0970*/  FFMA R16, R25, R26, R16 ;  /* 0x0000001a19107223 */ /* 0x020fc80000000010 */
[----:B------:R-:W-:-:S04]  /*0980*/  FFMA R16, R17, R18, R16 ;  /* 0x0000001211107223 */ /* 0x000fc80000000010 */
[----:B------:R-:W-:Y:S01]  /*0990*/  FFMA R16, R27, R28, R16 ;  /* 0x0000001c1b107223 */ /* 0x000fe20000000010 */
[----:B------:R-:W-:Y:S06]  /*09a0*/  BRA.U UP0, `(.L_x_1) ;  /* 0xfffffffd00187547 */ /* 0x000fec000b83ffff */
[----:B------:R-:W-:Y:S01]  /*09b0*/  HFMA2 R13, -RZ, RZ, 0, 5.9604644775390625e-08 ;  /* 0x00000001ff0d7431 */ /* 0x000fe200000001ff */
[----:B------:R-:W-:Y:S01]  /*09c0*/  UPLOP3.LUT UP0, UPT, UPT, UPT, UPT, 0x40, 0x4 ;  /* 0x000000000004789c */ /* 0x000fe20003f0e870 */
[----:B------:R-:W-:Y:S10]  /*09d0*/  BRA.U UP1, `(.L_x_2) ;  /* 0xfffffff501dc7547 */ /* 0x000ff4000b83ffff */
[----:B------:R-:W0:Y:S01]  /*09e0*/  LDC.64 R2, c[0x0][0x390] ;  /* 0x0000e400ff027b82 */ /* 0x000e220000000a00 */
[----:B------:R-:W-:-:S04]  /*09f0*/  IMAD R11, R0, 0xc0, R11 ;  /* 0x000000c0000b7824 */ /* 0x000fc800078e020b */
[----:B------:R-:W-:-:S05]  /*0a00*/  IMAD R11, R12, 0x240, R11 ;  /* 0x000002400c0b7824 */ /* 0x000fca00078e020b */
[----:B------:R-:W-:-:S05]  /*0a10*/  LEA R11, R10, R11, 0x6 ;  /* 0x0000000b0a0b7211 */ /* 0x000fca00078e30ff */
[----:B0-----:R-:W-:-:S05]  /*0a20*/  IMAD.WIDE.U32 R2, R11, 0x4, R2 ;  /* 0x000000040b027825 */ /* 0x001fca00078e0002 */
[----:B------:R-:W-:Y:S01]  /*0a30*/  STG.E desc[UR6][R2.64], R16 ;  /* 0x0000001002007986 */ /* 0x000fe2000c101906 */
[----:B------:R-:W-:Y:S05]  /*0a40*/  EXIT ;  /* 0x000000000000794d */ /* 0x000fea0003800000 */
.L_x_3:
[----:B------:R-:W-:-:S00]  /*0a50*/  BRA `(.L_x_3) ;  /* 0xfffffffc00fc7947 */ /* 0x000fc0000383ffff */
[----:B------:R-:W-:-:S00]  /*0a60*/  NOP ;  /* 0x0000000000007918 */ /* 0x000fc00000000000 */
        /* <DEDUP_REMOVED lines=9> */
.L_x_4:


//--------------------- .nv.shared.reserved.0     --------------------------
	.section	.nv.shared.reserved.0,"aw",@nobits
	.weak		__nv_reservedSMEM_offset_0_alias
	.size		__nv_reservedSMEM_offset_0_alias, 0, 64
	.other		__nv_reservedSMEM_offset_0_alias,@"STO_CUDA_RESERVED_SHARED STV_DEFAULT"
__nv_reservedSMEM_offset_0_alias:
	.zero		0
	.zero		64


//--------------------- .nv.constant0._Z6conv2dPfS_S_ --------------------------
	.section	.nv.constant0._Z6conv2dPfS_S_,"a",@progbits
	.sectionflags	@""
	.align	4
.nv.constant0._Z6conv2dPfS_S_:
	.zero		920


//--------------------- SYMBOLS --------------------------

	.type		.nv.reservedSmem.offset0,@object
	.size		.nv.reservedSmem.offset0,0x4
